	.headerflags	@"EF_CUDA_TEXMODE_UNIFIED EF_CUDA_64BIT_ADDRESS EF_CUDA_ACCELERATORS EF_CUDA_SM90 EF_CUDA_VIRTUAL_SM(EF_CUDA_SM90)"
	.elftype	@"ET_EXEC"


//--------------------- .nv.info                  --------------------------
	.section	.nv.info,"",@"SHT_CUDA_INFO"
	.align	4


	//----- nvinfo : EIATTR_REGCOUNT
	.align		4
        /*0000*/ 	.byte	0x04, 0x2f
        /*0002*/ 	.short	(.L_1 - .L_0)
	.align		4
.L_0:
        /*0004*/ 	.word	index@(triton_poi_fused_add_cat_1)
        /*0008*/ 	.word	0x00000010


	//----- nvinfo : EIATTR_MIN_STACK_SIZE
	.align		4
.L_1:
        /*000c*/ 	.byte	0x04, 0x12
        /*000e*/ 	.short	(.L_3 - .L_2)
	.align		4
.L_2:
        /*0010*/ 	.word	index@(triton_poi_fused_add_cat_1)
        /*0014*/ 	.word	0x00000000


	//----- nvinfo : EIATTR_FRAME_SIZE
	.align		4
.L_3:
        /*0018*/ 	.byte	0x04, 0x11
        /*001a*/ 	.short	(.L_5 - .L_4)
	.align		4
.L_4:
        /*001c*/ 	.word	index@(triton_poi_fused_add_cat_1)
        /*0020*/ 	.word	0x00000000


	//----- nvinfo : EIATTR_MIN_STACK_SIZE
	.align		4
.L_5:
        /*0024*/ 	.byte	0x04, 0x12
        /*0026*/ 	.short	(.L_7 - .L_6)
	.align		4
.L_6:
        /*0028*/ 	.word	index@(triton_poi_fused_add_cat_1)
        /*002c*/ 	.word	0x00000000
.L_7:


//--------------------- .nv.info.triton_poi_fused_add_cat_1 --------------------------
	.section	.nv.info.triton_poi_fused_add_cat_1,"",@"SHT_CUDA_INFO"
	.sectionflags	@""
	.align	4


	//----- nvinfo : EIATTR_CUDA_API_VERSION
	.align		4
        /*0000*/ 	.byte	0x04, 0x37
        /*0002*/ 	.short	(.L_9 - .L_8)
.L_8:
        /*0004*/ 	.word	0x0000007c


	//----- nvinfo : EIATTR_KPARAM_INFO
	.align		4
.L_9:
        /*0008*/ 	.byte	0x04, 0x17
        /*000a*/ 	.short	(.L_11 - .L_10)
.L_10:
        /*000c*/ 	.word	0x00000000
        /*0010*/ 	.short	0x0004
        /*0012*/ 	.short	0x0020
        /*0014*/ 	.byte	0x00, 0xf0, 0x11, 0x00


	//----- nvinfo : EIATTR_KPARAM_INFO
	.align		4
.L_11:
        /*0018*/ 	.byte	0x04, 0x17
        /*001a*/ 	.short	(.L_13 - .L_12)
.L_12:
        /*001c*/ 	.word	0x00000000
        /*0020*/ 	.short	0x0003
        /*0022*/ 	.short	0x0018
        /*0024*/ 	.byte	0x00, 0xf4, 0x21, 0x00


	//----- nvinfo : EIATTR_KPARAM_INFO
	.align		4
.L_13:
        /*0028*/ 	.byte	0x04, 0x17
        /*002a*/ 	.short	(.L_15 - .L_14)
.L_14:
        /*002c*/ 	.word	0x00000000
        /*0030*/ 	.short	0x0002
        /*0032*/ 	.short	0x0010
        /*0034*/ 	.byte	0x00, 0xf4, 0x21, 0x00


	//----- nvinfo : EIATTR_KPARAM_INFO
	.align		4
.L_15:
        /*0038*/ 	.byte	0x04, 0x17
        /*003a*/ 	.short	(.L_17 - .L_16)
.L_16:
        /*003c*/ 	.word	0x00000000
        /*0040*/ 	.short	0x0001
        /*0042*/ 	.short	0x0008
        /*0044*/ 	.byte	0x00, 0xf4, 0x21, 0x00


	//----- nvinfo : EIATTR_KPARAM_INFO
	.align		4
.L_17:
        /*0048*/ 	.byte	0x04, 0x17
        /*004a*/ 	.short	(.L_19 - .L_18)
.L_18:
        /*004c*/ 	.word	0x00000000
        /*0050*/ 	.short	0x0000
        /*0052*/ 	.short	0x0000
        /*0054*/ 	.byte	0x00, 0xf4, 0x21, 0x00


	//----- nvinfo : EIATTR_SPARSE_MMA_MASK
	.align		4
.L_19:
        /*0058*/ 	.byte	0x03, 0x50
        /*005a*/ 	.short	0x0000


	//----- nvinfo : EIATTR_MAXREG_COUNT
	.align		4
        /*005c*/ 	.byte	0x03, 0x1b
        /*005e*/ 	.short	0x00ff


	//----- nvinfo : EIATTR_EXIT_INSTR_OFFSETS
	.align		4
        /*0060*/ 	.byte	0x04, 0x1c
        /*0062*/ 	.short	(.L_21 - .L_20)


	//   ....[0]....
.L_20:
        /*0064*/ 	.word	0x00000270


	//   ....[1]....
        /*0068*/ 	.word	0x00000290


	//----- nvinfo : EIATTR_REQNTID
	.align		4
.L_21:
        /*006c*/ 	.byte	0x04, 0x10
        /*006e*/ 	.short	(.L_23 - .L_22)
.L_22:
        /*0070*/ 	.word	0x00000080
        /*0074*/ 	.word	0x00000001
        /*0078*/ 	.word	0x00000001


	//----- nvinfo : EIATTR_CBANK_PARAM_SIZE
	.align		4
.L_23:
        /*007c*/ 	.byte	0x03, 0x19
        /*007e*/ 	.short	0x0024


	//----- nvinfo : EIATTR_PARAM_CBANK
	.align		4
        /*0080*/ 	.byte	0x04, 0x0a
        /*0082*/ 	.short	(.L_25 - .L_24)
	.align		4
.L_24:
        /*0084*/ 	.word	index@(.nv.constant0.triton_poi_fused_add_cat_1)
        /*0088*/ 	.short	0x0210
        /*008a*/ 	.short	0x0024


	//----- nvinfo : EIATTR_SW_WAR
	.align		4
.L_25:
        /*008c*/ 	.byte	0x04, 0x36
        /*008e*/ 	.short	(.L_27 - .L_26)
.L_26:
        /*0090*/ 	.word	0x00000008
.L_27:


//--------------------- .nv.callgraph             --------------------------
	.section	.nv.callgraph,"",@"SHT_CUDA_CALLGRAPH"
	.align	4
	.sectionentsize	8
	.align		4
        /*0000*/ 	.word	0x00000000
	.align		4
        /*0004*/ 	.word	0xffffffff
	.align		4
        /*0008*/ 	.word	0x00000000
	.align		4
        /*000c*/ 	.word	0xfffffffe
	.align		4
        /*0010*/ 	.word	0x00000000
	.align		4
        /*0014*/ 	.word	0xfffffffd
	.align		4
        /*0018*/ 	.word	0x00000000
	.align		4
        /*001c*/ 	.word	0xfffffffc


//--------------------- .text.triton_poi_fused_add_cat_1 --------------------------
	.section	.text.triton_poi_fused_add_cat_1,"ax",@progbits
	.align	128
        .global         triton_poi_fused_add_cat_1
        .type           triton_poi_fused_add_cat_1,@function
        .size           triton_poi_fused_add_cat_1,(.L_x_1 - triton_poi_fused_add_cat_1)
        .other          triton_poi_fused_add_cat_1,@"STO_CUDA_ENTRY STV_DEFAULT"
triton_poi_fused_add_cat_1:
.text.triton_poi_fused_add_cat_1:
[----:B------:R-:W0:Y:S02]  /*0000*/  LDC R1, c[0x0][0x28] ;  /* 0x00000a00ff017b82 */ /* 0x000e240000000800 */
[----:B------:R-:W1:Y:S01]  /*0010*/  S2R R0, SR_TID.X ;  /* 0x0000000000007919 */ /* 0x000e620000002100 */
[----:B------:R-:W2:Y:S01]  /*0020*/  LDC.64 R4, c[0x0][0x210] ;  /* 0x00008400ff047b82 */ /* 0x000ea20000000a00 */
[----:B------:R-:W-:Y:S01]  /*0030*/  ULDC.64 UR6, c[0x0][0x218] ;  /* 0x0000860000067ab9 */ /* 0x000fe20000000a00 */
[----:B------:R-:W-:Y:S01]  /*0040*/  ULDC.64 UR4, c[0x0][0x208] ;  /* 0x0000820000047ab9 */ /* 0x000fe20000000a00 */
[----:B------:R-:W3:Y:S05]  /*0050*/  S2R R11, SR_CTAID.X ;  /* 0x00000000000b7919 */ /* 0x000eea0000002500 */
[----:B------:R-:W4:Y:S01]  /*0060*/  LDC.64 R2, c[0x0][0x220] ;  /* 0x00008800ff027b82 */ /* 0x000f220000000a00 */
[----:B-1----:R-:W-:-:S05]  /*0070*/  LOP3.LUT R0, R0, 0x7f, RZ, 0xc0, !PT ;  /* 0x0000007f00007812 */ /* 0x002fca00078ec0ff */
[----:B---3--:R-:W-:-:S04]  /*0080*/  IMAD R11, R11, 0x80, R0 ;  /* 0x000000800b0b7824 */ /* 0x008fc800078e0200 */
[C---:B------:R-:W-:Y:S01]  /*0090*/  IMAD.HI R0, R11.reuse, 0x78787879, RZ ;  /* 0x787878790b007827 */ /* 0x040fe200078e02ff */
[----:B------:R-:W-:-:S04]  /*00a0*/  ISETP.GE.AND P0, PT, R11, 0x110, PT ;  /* 0x000001100b00780c */ /* 0x000fc80003f06270 */
[----:B------:R-:W-:-:S04]  /*00b0*/  SHF.R.U32.HI R7, RZ, 0x1f, R0 ;  /* 0x0000001fff077819 */ /* 0x000fc80000011600 */
[CC--:B------:R-:W-:Y:S02]  /*00c0*/  LEA.HI.SX32 R6, R0.reuse, R7.reuse, 0x1d ;  /* 0x0000000700067211 */ /* 0x0c0fe400078feaff */
[----:B------:R-:W-:-:S03]  /*00d0*/  LEA.HI.SX32 R0, R0, R7, 0x1b ;  /* 0x0000000700007211 */ /* 0x000fc600078fdaff */
[C---:B------:R-:W-:Y:S02]  /*00e0*/  IMAD R8, R6.reuse, -0x11, R11 ;  /* 0xffffffef06087824 */ /* 0x040fe400078e020b */
[C---:B------:R-:W-:Y:S02]  /*00f0*/  IMAD.SHL.U32 R9, R6.reuse, 0x10, RZ ;  /* 0x0000001006097824 */ /* 0x040fe400078e00ff */
[----:B--2---:R-:W-:Y:S01]  /*0100*/  IMAD.WIDE R4, R6, 0x4, R4 ;  /* 0x0000000406047825 */ /* 0x004fe200078e0204 */
[----:B------:R-:W-:Y:S02]  /*0110*/  ISETP.GE.AND P2, PT, R8, 0x1, PT ;  /* 0x000000010800780c */ /* 0x000fe40003f46270 */
[----:B------:R-:W-:Y:S02]  /*0120*/  SHF.R.S32.HI R10, RZ, 0x1f, R8 ;  /* 0x0000001fff0a7819 */ /* 0x000fe40000011408 */
[----:B------:R-:W-:Y:S02]  /*0130*/  ISETP.LT.AND P3, PT, R11, 0x110, !P2 ;  /* 0x000001100b00780c */ /* 0x000fe40005761270 */
[----:B------:R-:W-:-:S02]  /*0140*/  IADD3 R12, P4, R8, R9, RZ ;  /* 0x00000009080c7210 */ /* 0x000fc40007f9e0ff */
[----:B------:R-:W-:Y:S02]  /*0150*/  ISETP.GT.AND P1, PT, R8, RZ, !P0 ;  /* 0x000000ff0800720c */ /* 0x000fe40004724270 */
[----:B------:R-:W-:Y:S01]  /*0160*/  LEA.HI.X.SX32 R9, R9, R10, 0x1, P4 ;  /* 0x0000000a09097211 */ /* 0x000fe200020f0eff */
[----:B------:R-:W-:Y:S01]  /*0170*/  IMAD.MOV.U32 R10, RZ, RZ, RZ ;  /* 0x000000ffff0a7224 */ /* 0x000fe200078e00ff */
[----:B------:R-:W-:-:S04]  /*0180*/  LEA R6, P4, R12, UR6, 0x2 ;  /* 0x000000060c067c11 */ /* 0x000fc8000f8810ff */
[----:B------:R-:W-:Y:S01]  /*0190*/  LEA.HI.X R7, R12, UR7, R9, 0x2, P4 ;  /* 0x000000070c077c11 */ /* 0x000fe2000a0f1409 */
[----:B------:R1:W2:Y:S01]  /*01a0*/  @P3 LDG.E.EL R10, desc[UR4][R4.64] ;  /* 0x00000004040a3981 */ /* 0x0002a2000c2e1900 */
[----:B------:R-:W-:Y:S02]  /*01b0*/  IMAD.MOV.U32 R12, RZ, RZ, RZ ;  /* 0x000000ffff0c7224 */ /* 0x000fe400078e00ff */
[----:B------:R-:W-:Y:S02]  /*01c0*/  IMAD R9, R0, -0x44, R11 ;  /* 0xffffffbc00097824 */ /* 0x000fe400078e020b */
[----:B------:R-:W-:Y:S02]  /*01d0*/  IMAD.MOV.U32 R0, RZ, RZ, RZ ;  /* 0x000000ffff007224 */ /* 0x000fe400078e00ff */
[----:B----4-:R-:W-:Y:S01]  /*01e0*/  IMAD.WIDE R2, R9, 0x4, R2 ;  /* 0x0000000409027825 */ /* 0x010fe200078e0202 */
[----:B------:R-:W3:Y:S01]  /*01f0*/  @P1 LDG.E.EL R12, desc[UR4][R6.64+-0x4] ;  /* 0xfffffc04060c1981 */ /* 0x000ee2000c2e1900 */
[----:B------:R-:W1:Y:S03]  /*0200*/  LDC.64 R8, c[0x0][0x228] ;  /* 0x00008a00ff087b82 */ /* 0x000e660000000a00 */
[----:B------:R-:W4:Y:S01]  /*0210*/  @!P0 LDG.E.EL R0, desc[UR4][R2.64] ;  /* 0x0000000402008981 */ /* 0x000f22000c2e1900 */
[----:B-1----:R-:W-:Y:S01]  /*0220*/  IMAD.WIDE R4, R11, 0x4, R8 ;  /* 0x000000040b047825 */ /* 0x002fe200078e0208 */
[----:B--2---:R-:W-:-:S05]  /*0230*/  SEL R10, R10, RZ, P3 ;  /* 0x000000ff0a0a7207 */ /* 0x004fca0001800000 */
[----:B------:R-:W-:Y:S01]  /*0240*/  FMUL R13, R10, 0.0625 ;  /* 0x3d8000000a0d7820 */ /* 0x000fe20000400000 */
[----:B---3--:R-:W-:-:S05]  /*0250*/  @P2 SEL R13, R12, RZ, P1 ;  /* 0x000000ff0c0d2207 */ /* 0x008fca0000800000 */
[----:B----4-:R-:W-:Y:S01]  /*0260*/  FADD R13, R13, R0 ;  /* 0x000000000d0d7221 */ /* 0x010fe20000000000 */
[----:B------:R-:W-:Y:S06]  /*0270*/  @P0 EXIT ;  /* 0x000000000000094d */ /* 0x000fec0003800000 */
[----:B------:R-:W-:Y:S01]  /*0280*/  STG.E desc[UR4][R4.64], R13 ;  /* 0x0000000d04007986 */ /* 0x000fe2000c101904 */
[----:B------:R-:W-:Y:S05]  /*0290*/  EXIT ;  /* 0x000000000000794d */ /* 0x000fea0003800000 */
.L_x_0:
[----:B------:R-:W-:-:S00]  /*02a0*/  BRA `(.L_x_0) ;  /* 0xfffffffc00fc7947 */ /* 0x000fc0000383ffff */
[----:B------:R-:W-:-:S00]  /*02b0*/  NOP ;  /* 0x0000000000007918 */ /* 0x000fc00000000000 */
        /* <DEDUP_REMOVED lines=12> */
.L_x_1:


//--------------------- .nv.constant0.triton_poi_fused_add_cat_1 --------------------------
	.section	.nv.constant0.triton_poi_fused_add_cat_1,"a",@progbits
	.sectionflags	@""
	.align	4
.nv.constant0.triton_poi_fused_add_cat_1:
	.zero		564
